//
// Generated by NVIDIA NVVM Compiler
//
// Compiler Build ID: CL-36424714
// Cuda compilation tools, release 13.0, V13.0.88
// Based on NVVM 20.0.0
//

.version 9.0
.target sm_100
.address_size 64

	// .globl	_Z9addKernelPiS_S_

.visible .entry _Z9addKernelPiS_S_(
	.param .u64 .ptr .align 1 _Z9addKernelPiS_S__param_0,
	.param .u64 .ptr .align 1 _Z9addKernelPiS_S__param_1,
	.param .u64 .ptr .align 1 _Z9addKernelPiS_S__param_2
)
{
	.reg .b32 	%r<5>;
	.reg .b64 	%rd<11>;

	ld.param.u64 	%rd1, [_Z9addKernelPiS_S__param_0];
	ld.param.u64 	%rd2, [_Z9addKernelPiS_S__param_1];
	ld.param.u64 	%rd3, [_Z9addKernelPiS_S__param_2];
	cvta.to.global.u64 	%rd4, %rd3;
	cvta.to.global.u64 	%rd5, %rd2;
	cvta.to.global.u64 	%rd6, %rd1;
	mov.u32 	%r1, %tid.x;
	mul.wide.u32 	%rd7, %r1, 4;
	add.s64 	%rd8, %rd6, %rd7;
	ld.global.u32 	%r2, [%rd8];
	add.s64 	%rd9, %rd5, %rd7;
	ld.global.u32 	%r3, [%rd9];
	mul.lo.s32 	%r4, %r3, %r2;
	add.s64 	%rd10, %rd4, %rd7;
	st.global.u32 	[%rd10], %r4;
	ret;

}
	// .globl	_Z10addKernel2PiS_S_
.visible .entry _Z10addKernel2PiS_S_(
	.param .u64 .ptr .align 1 _Z10addKernel2PiS_S__param_0,
	.param .u64 .ptr .align 1 _Z10addKernel2PiS_S__param_1,
	.param .u64 .ptr .align 1 _Z10addKernel2PiS_S__param_2
)
{
	.reg .pred 	%p<3>;
	.reg .b32 	%r<9>;
	.reg .b64 	%rd<11>;

	ld.param.u64 	%rd1, [_Z10addKernel2PiS_S__param_0];
	ld.param.u64 	%rd2, [_Z10addKernel2PiS_S__param_1];
	ld.param.u64 	%rd3, [_Z10addKernel2PiS_S__param_2];
	mov.u32 	%r8, %tid.x;
	setp.eq.s32 	%p1, %r8, 5;
	@%p1 bra 	$L__BB1_3;
	setp.ne.s32 	%p2, %r8, 4;
	@%p2 bra 	$L__BB1_4;
	mov.b32 	%r8, 5;
	bra.uni 	$L__BB1_4;
$L__BB1_3:
	mov.b32 	%r8, 4;
$L__BB1_4:
	cvta.to.global.u64 	%rd4, %rd1;
	cvta.to.global.u64 	%rd5, %rd2;
	cvta.to.global.u64 	%rd6, %rd3;
	mul.wide.u32 	%rd7, %r8, 4;
	add.s64 	%rd8, %rd4, %rd7;
	ld.global.u32 	%r5, [%rd8];
	add.s64 	%rd9, %rd5, %rd7;
	ld.global.u32 	%r6, [%rd9];
	mul.lo.s32 	%r7, %r6, %r5;
	add.s64 	%rd10, %rd6, %rd7;
	st.global.u32 	[%rd10], %r7;
	ret;

}


// ===== COMPILED SASS (sm_100) =====

	.target	sm_100

	.elftype	@"ET_EXEC"


//--------------------- .note.nv.tkinfo           --------------------------
	.section	.note.nv.tkinfo,"",@"SHT_NOTE"
	.sectionflags	@"SHF_NOTE_NV_TKINFO"
	.tkinfo
        /*0018*/ 	.word	0x00000002
        /*0030*/ 	.string	""
        /*0030*/ 	.string	"ptxas"
        /*0030*/ 	.string	"Cuda compilation tools, release 13.0, V13.0.88"
        /*0030*/ 	.string	"Build cuda_13.0.r13.0/compiler.36424714_0"
        /*0030*/ 	.string	"-arch sm_100 -m 64 "



//--------------------- .note.nv.cuinfo           --------------------------
	.section	.note.nv.cuinfo,"",@"SHT_NOTE"
	.sectionflags	@"SHF_NOTE_NV_CUINFO"
        /*0018*/ 	.short	0x0002
        /*001a*/ 	.short	0x0064
        /*001c*/ 	.short	0x0082
	.zero		2


//--------------------- .nv.info                  --------------------------
	.section	.nv.info,"",@"SHT_CUDA_INFO"
	.align	4


	//----- nvinfo : EIATTR_REGCOUNT
	.align		4
        /*0000*/ 	.byte	0x04, 0x2f
        /*0002*/ 	.short	(.L_1 - .L_0)
	.align		4
.L_0:
        /*0004*/ 	.word	index@(_Z9addKernelPiS_S_)
        /*0008*/ 	.word	0x0000000c


	//----- nvinfo : EIATTR_FRAME_SIZE
	.align		4
.L_1:
        /*000c*/ 	.byte	0x04, 0x11
        /*000e*/ 	.short	(.L_3 - .L_2)
	.align		4
.L_2:
        /*0010*/ 	.word	index@(_Z9addKernelPiS_S_)
        /*0014*/ 	.word	0x00000000


	//----- nvinfo : EIATTR_REGCOUNT
	.align		4
.L_3:
        /*0018*/ 	.byte	0x04, 0x2f
        /*001a*/ 	.short	(.L_5 - .L_4)
	.align		4
.L_4:
        /*001c*/ 	.word	index@(_Z10addKernel2PiS_S_)
        /*0020*/ 	.word	0x0000000c


	//----- nvinfo : EIATTR_FRAME_SIZE
	.align		4
.L_5:
        /*0024*/ 	.byte	0x04, 0x11
        /*0026*/ 	.short	(.L_7 - .L_6)
	.align		4
.L_6:
        /*0028*/ 	.word	index@(_Z10addKernel2PiS_S_)
        /*002c*/ 	.word	0x00000000


	//----- nvinfo : EIATTR_MIN_STACK_SIZE
	.align		4
.L_7:
        /*0030*/ 	.byte	0x04, 0x12
        /*0032*/ 	.short	(.L_9 - .L_8)
	.align		4
.L_8:
        /*0034*/ 	.word	index@(_Z10addKernel2PiS_S_)
        /*0038*/ 	.word	0x00000000


	//----- nvinfo : EIATTR_MIN_STACK_SIZE
	.align		4
.L_9:
        /*003c*/ 	.byte	0x04, 0x12
        /*003e*/ 	.short	(.L_11 - .L_10)
	.align		4
.L_10:
        /*0040*/ 	.word	index@(_Z9addKernelPiS_S_)
        /*0044*/ 	.word	0x00000000
.L_11:


//--------------------- .nv.compat                --------------------------
	.section	.nv.compat,"",@"SHT_CUDA_COMPAT_INFO"
	.align	4
        /*0000*/ 	.byte	0x02, 0x09, 0x00, 0x00, 0x02, 0x02, 0x01, 0x00, 0x02, 0x05, 0x05, 0x00, 0x03, 0x07, 0x01, 0x01
        /*0010*/ 	.byte	0x02, 0x03, 0x00, 0x00, 0x02, 0x06, 0x01, 0x00, 0x04, 0x0b, 0x08, 0x00, 0x09, 0x00, 0x00, 0x00
        /*0020*/ 	.byte	0x00, 0x00, 0x00, 0x00


//--------------------- .nv.info._Z10addKernel2PiS_S_ --------------------------
	.section	.nv.info._Z10addKernel2PiS_S_,"",@"SHT_CUDA_INFO"
	.sectionflags	@""
	.align	4


	//----- nvinfo : EIATTR_CUDA_API_VERSION
	.align		4
        /*0000*/ 	.byte	0x04, 0x37
        /*0002*/ 	.short	(.L_13 - .L_12)
.L_12:
        /*0004*/ 	.word	0x00000082


	//----- nvinfo : EIATTR_KPARAM_INFO
	.align		4
.L_13:
        /*0008*/ 	.byte	0x04, 0x17
        /*000a*/ 	.short	(.L_15 - .L_14)
.L_14:
        /*000c*/ 	.word	0x00000000
        /*0010*/ 	.short	0x0002
        /*0012*/ 	.short	0x0010
        /*0014*/ 	.byte	0x00, 0xf5, 0x21, 0x00


	//----- nvinfo : EIATTR_KPARAM_INFO
	.align		4
.L_15:
        /*0018*/ 	.byte	0x04, 0x17
        /*001a*/ 	.short	(.L_17 - .L_16)
.L_16:
        /*001c*/ 	.word	0x00000000
        /*0020*/ 	.short	0x0001
        /*0022*/ 	.short	0x0008
        /*0024*/ 	.byte	0x00, 0xf5, 0x21, 0x00


	//----- nvinfo : EIATTR_KPARAM_INFO
	.align		4
.L_17:
        /*0028*/ 	.byte	0x04, 0x17
        /*002a*/ 	.short	(.L_19 - .L_18)
.L_18:
        /*002c*/ 	.word	0x00000000
        /*0030*/ 	.short	0x0000
        /*0032*/ 	.short	0x0000
        /*0034*/ 	.byte	0x00, 0xf5, 0x21, 0x00


	//----- nvinfo : EIATTR_SPARSE_MMA_MASK
	.align		4
.L_19:
        /*0038*/ 	.byte	0x03, 0x50
        /*003a*/ 	.short	0x0000


	//----- nvinfo : EIATTR_MAXREG_COUNT
	.align		4
        /*003c*/ 	.byte	0x03, 0x1b
        /*003e*/ 	.short	0x00ff


	//----- nvinfo : EIATTR_MERCURY_ISA_VERSION
	.align		4
        /*0040*/ 	.byte	0x03, 0x5f
        /*0042*/ 	.short	0x0101


	//----- nvinfo : EIATTR_VRC_CTA_INIT_COUNT
	.align		4
        /*0044*/ 	.byte	0x02, 0x4a
	.zero		1
	.zero		1


	//----- nvinfo : EIATTR_EXIT_INSTR_OFFSETS
	.align		4
        /*0048*/ 	.byte	0x04, 0x1c
        /*004a*/ 	.short	(.L_21 - .L_20)


	//   ....[0]....
.L_20:
        /*004c*/ 	.word	0x00000160


	//----- nvinfo : EIATTR_CRS_STACK_SIZE
	.align		4
.L_21:
        /*0050*/ 	.byte	0x04, 0x1e
        /*0052*/ 	.short	(.L_23 - .L_22)
.L_22:
        /*0054*/ 	.word	0x00000000


	//----- nvinfo : EIATTR_CBANK_PARAM_SIZE
	.align		4
.L_23:
        /*0058*/ 	.byte	0x03, 0x19
        /*005a*/ 	.short	0x0018


	//----- nvinfo : EIATTR_PARAM_CBANK
	.align		4
        /*005c*/ 	.byte	0x04, 0x0a
        /*005e*/ 	.short	(.L_25 - .L_24)
	.align		4
.L_24:
        /*0060*/ 	.word	index@(.nv.constant0._Z10addKernel2PiS_S_)
        /*0064*/ 	.short	0x0380
        /*0066*/ 	.short	0x0018


	//----- nvinfo : EIATTR_SW_WAR
	.align		4
.L_25:
        /*0068*/ 	.byte	0x04, 0x36
        /*006a*/ 	.short	(.L_27 - .L_26)
.L_26:
        /*006c*/ 	.word	0x00000008
.L_27:


//--------------------- .nv.info._Z9addKernelPiS_S_ --------------------------
	.section	.nv.info._Z9addKernelPiS_S_,"",@"SHT_CUDA_INFO"
	.sectionflags	@""
	.align	4


	//----- nvinfo : EIATTR_CUDA_API_VERSION
	.align		4
        /*0000*/ 	.byte	0x04, 0x37
        /*0002*/ 	.short	(.L_29 - .L_28)
.L_28:
        /*0004*/ 	.word	0x00000082


	//----- nvinfo : EIATTR_KPARAM_INFO
	.align		4
.L_29:
        /*0008*/ 	.byte	0x04, 0x17
        /*000a*/ 	.short	(.L_31 - .L_30)
.L_30:
        /*000c*/ 	.word	0x00000000
        /*0010*/ 	.short	0x0002
        /*0012*/ 	.short	0x0010
        /*0014*/ 	.byte	0x00, 0xf5, 0x21, 0x00


	//----- nvinfo : EIATTR_KPARAM_INFO
	.align		4
.L_31:
        /*0018*/ 	.byte	0x04, 0x17
        /*001a*/ 	.short	(.L_33 - .L_32)
.L_32:
        /*001c*/ 	.word	0x00000000
        /*0020*/ 	.short	0x0001
        /*0022*/ 	.short	0x0008
        /*0024*/ 	.byte	0x00, 0xf5, 0x21, 0x00


	//----- nvinfo : EIATTR_KPARAM_INFO
	.align		4
.L_33:
        /*0028*/ 	.byte	0x04, 0x17
        /*002a*/ 	.short	(.L_35 - .L_34)
.L_34:
        /*002c*/ 	.word	0x00000000
        /*0030*/ 	.short	0x0000
        /*0032*/ 	.short	0x0000
        /*0034*/ 	.byte	0x00, 0xf5, 0x21, 0x00


	//----- nvinfo : EIATTR_SPARSE_MMA_MASK
	.align		4
.L_35:
        /*0038*/ 	.byte	0x03, 0x50
        /*003a*/ 	.short	0x0000


	//----- nvinfo : EIATTR_MAXREG_COUNT
	.align		4
        /*003c*/ 	.byte	0x03, 0x1b
        /*003e*/ 	.short	0x00ff


	//----- nvinfo : EIATTR_MERCURY_ISA_VERSION
	.align		4
        /*0040*/ 	.byte	0x03, 0x5f
        /*0042*/ 	.short	0x0101


	//----- nvinfo : EIATTR_VRC_CTA_INIT_COUNT
	.align		4
        /*0044*/ 	.byte	0x02, 0x4a
	.zero		1
	.zero		1


	//----- nvinfo : EIATTR_EXIT_INSTR_OFFSETS
	.align		4
        /*0048*/ 	.byte	0x04, 0x1c
        /*004a*/ 	.short	(.L_37 - .L_36)


	//   ....[0]....
.L_36:
        /*004c*/ 	.word	0x000000d0


	//----- nvinfo : EIATTR_CBANK_PARAM_SIZE
	.align		4
.L_37:
        /*0050*/ 	.byte	0x03, 0x19
        /*0052*/ 	.short	0x0018


	//----- nvinfo : EIATTR_PARAM_CBANK
	.align		4
        /*0054*/ 	.byte	0x04, 0x0a
        /*0056*/ 	.short	(.L_39 - .L_38)
	.align		4
.L_38:
        /*0058*/ 	.word	index@(.nv.constant0._Z9addKernelPiS_S_)
        /*005c*/ 	.short	0x0380
        /*005e*/ 	.short	0x0018


	//----- nvinfo : EIATTR_SW_WAR
	.align		4
.L_39:
        /*0060*/ 	.byte	0x04, 0x36
        /*0062*/ 	.short	(.L_41 - .L_40)
.L_40:
        /*0064*/ 	.word	0x00000008
.L_41:


//--------------------- .nv.callgraph             --------------------------
	.section	.nv.callgraph,"",@"SHT_CUDA_CALLGRAPH"
	.align	4
	.sectionentsize	8
	.align		4
        /*0000*/ 	.word	0x00000000
	.align		4
        /*0004*/ 	.word	0xffffffff
	.align		4
        /*0008*/ 	.word	0x00000000
	.align		4
        /*000c*/ 	.word	0xfffffffe
	.align		4
        /*0010*/ 	.word	0x00000000
	.align		4
        /*0014*/ 	.word	0xfffffffd
	.align		4
        /*0018*/ 	.word	0x00000000
	.align		4
        /*001c*/ 	.word	0xfffffffc


//--------------------- .text._Z10addKernel2PiS_S_ --------------------------
	.section	.text._Z10addKernel2PiS_S_,"ax",@progbits
	.align	128
        .global         _Z10addKernel2PiS_S_
        .type           _Z10addKernel2PiS_S_,@function
        .size           _Z10addKernel2PiS_S_,(.L_x_5 - _Z10addKernel2PiS_S_)
        .other          _Z10addKernel2PiS_S_,@"STO_CUDA_ENTRY STV_DEFAULT"
_Z10addKernel2PiS_S_:
.text._Z10addKernel2PiS_S_:
[----:B------:R-:W-:Y:S01]  /*0000*/  LDC R1, c[0x0][0x37c] ;  /* 0x0000df00ff017b82 */ /* 0x000fe20000000800 */
[----:B------:R-:W0:Y:S01]  /*0010*/  S2R R9, SR_TID.X ;  /* 0x0000000000097919 */ /* 0x000e220000002100 */
[----:B------:R-:W1:Y:S01]  /*0020*/  LDCU.64 UR4, c[0x0][0x358] ;  /* 0x00006b00ff0477ac */ /* 0x000e620008000a00 */
[----:B------:R-:W-:Y:S01]  /*0030*/  BSSY.RECONVERGENT B0, `(.L_x_0) ;  /* 0x0000008000007945 */ /* 0x000fe20003800200 */
[----:B0-----:R-:W-:-:S13]  /*0040*/  ISETP.NE.AND P0, PT, R9, 0x5, PT ;  /* 0x000000050900780c */ /* 0x001fda0003f05270 */
[----:B-1----:R-:W-:Y:S05]  /*0050*/  @!P0 BRA `(.L_x_1) ;  /* 0x0000000000108947 */ /* 0x002fea0003800000 */
[----:B------:R-:W-:-:S13]  /*0060*/  ISETP.NE.AND P0, PT, R9, 0x4, PT ;  /* 0x000000040900780c */ /* 0x000fda0003f05270 */
[----:B------:R-:W-:Y:S05]  /*0070*/  @P0 BRA `(.L_x_2) ;  /* 0x00000000000c0947 */ /* 0x000fea0003800000 */
[----:B------:R-:W-:Y:S01]  /*0080*/  HFMA2 R9, -RZ, RZ, 0, 2.98023223876953125e-07 ;  /* 0x00000005ff097431 */ /* 0x000fe200000001ff */
[----:B------:R-:W-:Y:S06]  /*0090*/  BRA `(.L_x_2) ;  /* 0x0000000000047947 */ /* 0x000fec0003800000 */
.L_x_1:
[----:B------:R-:W-:-:S07]  /*00a0*/  MOV R9, 0x4 ;  /* 0x0000000400097802 */ /* 0x000fce0000000f00 */
.L_x_2:
[----:B------:R-:W-:Y:S05]  /*00b0*/  BSYNC.RECONVERGENT B0 ;  /* 0x0000000000007941 */ /* 0x000fea0003800200 */
.L_x_0:
[----:B------:R-:W0:Y:S08]  /*00c0*/  LDC.64 R2, c[0x0][0x380] ;  /* 0x0000e000ff027b82 */ /* 0x000e300000000a00 */
[----:B------:R-:W1:Y:S08]  /*00d0*/  LDC.64 R4, c[0x0][0x388] ;  /* 0x0000e200ff047b82 */ /* 0x000e700000000a00 */
[----:B------:R-:W2:Y:S01]  /*00e0*/  LDC.64 R6, c[0x0][0x390] ;  /* 0x0000e400ff067b82 */ /* 0x000ea20000000a00 */
[----:B0-----:R-:W-:-:S06]  /*00f0*/  IMAD.WIDE.U32 R2, R9, 0x4, R2 ;  /* 0x0000000409027825 */ /* 0x001fcc00078e0002 */
[----:B------:R-:W3:Y:S01]  /*0100*/  LDG.E R2, desc[UR4][R2.64] ;  /* 0x0000000402027981 */ /* 0x000ee2000c1e1900 */
[----:B-1----:R-:W-:-:S06]  /*0110*/  IMAD.WIDE.U32 R4, R9, 0x4, R4 ;  /* 0x0000000409047825 */ /* 0x002fcc00078e0004 */
[----:B------:R-:W3:Y:S01]  /*0120*/  LDG.E R5, desc[UR4][R4.64] ;  /* 0x0000000404057981 */ /* 0x000ee2000c1e1900 */
[----:B--2---:R-:W-:-:S04]  /*0130*/  IMAD.WIDE.U32 R6, R9, 0x4, R6 ;  /* 0x0000000409067825 */ /* 0x004fc800078e0006 */
[----:B---3--:R-:W-:-:S05]  /*0140*/  IMAD R9, R2, R5, RZ ;  /* 0x0000000502097224 */ /* 0x008fca00078e02ff */
[----:B------:R-:W-:Y:S01]  /*0150*/  STG.E desc[UR4][R6.64], R9 ;  /* 0x0000000906007986 */ /* 0x000fe2000c101904 */
[----:B------:R-:W-:Y:S05]  /*0160*/  EXIT ;  /* 0x000000000000794d */ /* 0x000fea0003800000 */
.L_x_3:
[----:B------:R-:W-:-:S00]  /*0170*/  BRA `(.L_x_3) ;  /* 0xfffffffc00fc7947 */ /* 0x000fc0000383ffff */
[----:B------:R-:W-:-:S00]  /*0180*/  NOP ;  /* 0x0000000000007918 */ /* 0x000fc00000000000 */
[----:B------:R-:W-:-:S00]  /*0190*/  NOP ;  /* 0x0000000000007918 */ /* 0x000fc00000000000 */
[----:B------:R-:W-:-:S00]  /*01a0*/  NOP ;  /* 0x0000000000007918 */ /* 0x000fc00000000000 */
[----:B------:R-:W-:-:S00]  /*01b0*/  NOP ;  /* 0x0000000000007918 */ /* 0x000fc00000000000 */
[----:B------:R-:W-:-:S00]  /*01c0*/  NOP ;  /* 0x0000000000007918 */ /* 0x000fc00000000000 */
[----:B------:R-:W-:-:S00]  /*01d0*/  NOP ;  /* 0x0000000000007918 */ /* 0x000fc00000000000 */
[----:B------:R-:W-:-:S00]  /*01e0*/  NOP ;  /* 0x0000000000007918 */ /* 0x000fc00000000000 */
[----:B------:R-:W-:-:S00]  /*01f0*/  NOP ;  /* 0x0000000000007918 */ /* 0x000fc00000000000 */
.L_x_5:


//--------------------- .text._Z9addKernelPiS_S_  --------------------------
	.section	.text._Z9addKernelPiS_S_,"ax",@progbits
	.align	128
        .global         _Z9addKernelPiS_S_
        .type           _Z9addKernelPiS_S_,@function
        .size           _Z9addKernelPiS_S_,(.L_x_6 - _Z9addKernelPiS_S_)
        .other          _Z9addKernelPiS_S_,@"STO_CUDA_ENTRY STV_DEFAULT"
_Z9addKernelPiS_S_:
.text._Z9addKernelPiS_S_:
[----:B------:R-:W-:Y:S01]  /*0000*/  LDC R1, c[0x0][0x37c] ;  /* 0x0000df00ff017b82 */ /* 0x000fe20000000800 */
[----:B------:R-:W0:Y:S07]  /*0010*/  S2R R9, SR_TID.X ;  /* 0x0000000000097919 */ /* 0x000e2e0000002100 */
[----:B------:R-:W0:Y:S01]  /*0020*/  LDC.64 R2, c[0x0][0x380] ;  /* 0x0000e000ff027b82 */ /* 0x000e220000000a00 */
[----:B------:R-:W1:Y:S07]  /*0030*/  LDCU.64 UR4, c[0x0][0x358] ;  /* 0x00006b00ff0477ac */ /* 0x000e6e0008000a00 */
[----:B------:R-:W2:Y:S08]  /*0040*/  LDC.64 R4, c[0x0][0x388] ;  /* 0x0000e200ff047b82 */ /* 0x000eb00000000a00 */
[----:B------:R-:W3:Y:S01]  /*0050*/  LDC.64 R6, c[0x0][0x390] ;  /* 0x0000e400ff067b82 */ /* 0x000ee20000000a00 */
[----:B0-----:R-:W-:-:S04]  /*0060*/  IMAD.WIDE.U32 R2, R9, 0x4, R2 ;  /* 0x0000000409027825 */ /* 0x001fc800078e0002 */
[C---:B--2---:R-:W-:Y:S02]  /*0070*/  IMAD.WIDE.U32 R4, R9.reuse, 0x4, R4 ;  /* 0x0000000409047825 */ /* 0x044fe400078e0004 */
[----:B-1----:R-:W2:Y:S04]  /*0080*/  LDG.E R2, desc[UR4][R2.64] ;  /* 0x0000000402027981 */ /* 0x002ea8000c1e1900 */
[----:B------:R-:W2:Y:S01]  /*0090*/  LDG.E R5, desc[UR4][R4.64] ;  /* 0x0000000404057981 */ /* 0x000ea2000c1e1900 */
[----:B---3--:R-:W-:-:S04]  /*00a0*/  IMAD.WIDE.U32 R6, R9, 0x4, R6 ;  /* 0x0000000409067825 */ /* 0x008fc800078e0006 */
[----:B--2---:R-:W-:-:S05]  /*00b0*/  IMAD R9, R2, R5, RZ ;  /* 0x0000000502097224 */ /* 0x004fca00078e02ff */
[----:B------:R-:W-:Y:S01]  /*00c0*/  STG.E desc[UR4][R6.64], R9 ;  /* 0x0000000906007986 */ /* 0x000fe2000c101904 */
[----:B------:R-:W-:Y:S05]  /*00d0*/  EXIT ;  /* 0x000000000000794d */ /* 0x000fea0003800000 */
.L_x_4:
        /* <DEDUP_REMOVED lines=10> */
.L_x_6:


//--------------------- .nv.shared.reserved.0     --------------------------
	.section	.nv.shared.reserved.0,"aw",@nobits
	.weak		__nv_reservedSMEM_offset_0_alias
	.size		__nv_reservedSMEM_offset_0_alias, 0, 64
	.other		__nv_reservedSMEM_offset_0_alias,@"STO_CUDA_RESERVED_SHARED STV_DEFAULT"
__nv_reservedSMEM_offset_0_alias:
	.zero		0
	.zero		64


//--------------------- .nv.constant0._Z10addKernel2PiS_S_ --------------------------
	.section	.nv.constant0._Z10addKernel2PiS_S_,"a",@progbits
	.sectionflags	@""
	.align	4
.nv.constant0._Z10addKernel2PiS_S_:
	.zero		920


//--------------------- .nv.constant0._Z9addKernelPiS_S_ --------------------------
	.section	.nv.constant0._Z9addKernelPiS_S_,"a",@progbits
	.sectionflags	@""
	.align	4
.nv.constant0._Z9addKernelPiS_S_:
	.zero		920


//--------------------- SYMBOLS --------------------------

	.type		.nv.reservedSmem.offset0,@object
	.size		.nv.reservedSmem.offset0,0x4
